//
// Generated by NVIDIA NVVM Compiler
//
// Compiler Build ID: CL-36424714
// Cuda compilation tools, release 13.0, V13.0.88
// Based on NVVM 20.0.0
//

.version 9.0
.target sm_100
.address_size 64

	// .globl	_Z13findTransformPiS_PdS0_

.visible .entry _Z13findTransformPiS_PdS0_(
	.param .u64 .ptr .align 1 _Z13findTransformPiS_PdS0__param_0,
	.param .u64 .ptr .align 1 _Z13findTransformPiS_PdS0__param_1,
	.param .u64 .ptr .align 1 _Z13findTransformPiS_PdS0__param_2,
	.param .u64 .ptr .align 1 _Z13findTransformPiS_PdS0__param_3
)
{
	.reg .pred 	%p<3>;
	.reg .b32 	%r<11>;
	.reg .b64 	%rd<14>;
	.reg .b64 	%fd<4>;

	ld.param.u64 	%rd5, [_Z13findTransformPiS_PdS0__param_0];
	ld.param.u64 	%rd6, [_Z13findTransformPiS_PdS0__param_1];
	ld.param.u64 	%rd7, [_Z13findTransformPiS_PdS0__param_2];
	ld.param.u64 	%rd4, [_Z13findTransformPiS_PdS0__param_3];
	cvta.to.global.u64 	%rd1, %rd7;
	cvta.to.global.u64 	%rd2, %rd6;
	cvta.to.global.u64 	%rd8, %rd5;
	ld.global.u32 	%r10, [%rd8];
	ld.global.u32 	%r9, [%rd2];
	setp.ge.s32 	%p1, %r10, %r9;
	@%p1 bra 	$L__BB0_3;
	mad.lo.s32 	%r7, %r9, %r10, %r10;
	mul.wide.s32 	%rd9, %r7, 8;
	add.s64 	%rd10, %rd1, %rd9;
	ld.global.f64 	%fd1, [%rd10];
	cvta.to.global.u64 	%rd3, %rd4;
$L__BB0_2:
	mul.lo.s32 	%r8, %r9, %r10;
	mul.wide.s32 	%rd11, %r8, 8;
	add.s64 	%rd12, %rd1, %rd11;
	ld.global.f64 	%fd2, [%rd12];
	div.rn.f64 	%fd3, %fd2, %fd1;
	add.s64 	%rd13, %rd3, %rd11;
	st.global.f64 	[%rd13], %fd3;
	add.s32 	%r10, %r10, 1;
	ld.global.u32 	%r9, [%rd2];
	setp.lt.s32 	%p2, %r10, %r9;
	@%p2 bra 	$L__BB0_2;
$L__BB0_3:
	ret;

}
	// .globl	_Z11eliminationPiS_PdS0_
.visible .entry _Z11eliminationPiS_PdS0_(
	.param .u64 .ptr .align 1 _Z11eliminationPiS_PdS0__param_0,
	.param .u64 .ptr .align 1 _Z11eliminationPiS_PdS0__param_1,
	.param .u64 .ptr .align 1 _Z11eliminationPiS_PdS0__param_2,
	.param .u64 .ptr .align 1 _Z11eliminationPiS_PdS0__param_3
)
{
	.reg .pred 	%p<3>;
	.reg .b32 	%r<13>;
	.reg .b64 	%rd<13>;
	.reg .b64 	%fd<4>;

	ld.param.u64 	%rd7, [_Z11eliminationPiS_PdS0__param_0];
	ld.param.u64 	%rd8, [_Z11eliminationPiS_PdS0__param_1];
	ld.param.u64 	%rd5, [_Z11eliminationPiS_PdS0__param_2];
	ld.param.u64 	%rd6, [_Z11eliminationPiS_PdS0__param_3];
	cvta.to.global.u64 	%rd1, %rd8;
	cvta.to.global.u64 	%rd2, %rd7;
	ld.global.u32 	%r7, [%rd2];
	add.s32 	%r12, %r7, 1;
	ld.global.u32 	%r11, [%rd1];
	setp.ge.s32 	%p1, %r12, %r11;
	@%p1 bra 	$L__BB1_3;
	cvta.to.global.u64 	%rd3, %rd6;
	cvta.to.global.u64 	%rd4, %rd5;
$L__BB1_2:
	mul.lo.s32 	%r8, %r11, %r12;
	mul.wide.s32 	%rd9, %r8, 8;
	add.s64 	%rd10, %rd3, %rd9;
	ld.global.f64 	%fd1, [%rd10];
	ld.global.u32 	%r9, [%rd2];
	mad.lo.s32 	%r10, %r9, %r11, %r12;
	mul.wide.s32 	%rd11, %r10, 8;
	add.s64 	%rd12, %rd4, %rd11;
	ld.global.f64 	%fd2, [%rd12];
	mul.f64 	%fd3, %fd1, %fd2;
	st.global.f64 	[%rd12], %fd3;
	add.s32 	%r12, %r12, 1;
	ld.global.u32 	%r11, [%rd1];
	setp.lt.s32 	%p2, %r12, %r11;
	@%p2 bra 	$L__BB1_2;
$L__BB1_3:
	ret;

}


// ===== COMPILED SASS (sm_100) =====

	.target	sm_100

	.elftype	@"ET_EXEC"


//--------------------- .note.nv.tkinfo           --------------------------
	.section	.note.nv.tkinfo,"",@"SHT_NOTE"
	.sectionflags	@"SHF_NOTE_NV_TKINFO"
	.tkinfo
        /*0018*/ 	.word	0x00000002
        /*0030*/ 	.string	""
        /*0030*/ 	.string	"ptxas"
        /*0030*/ 	.string	"Cuda compilation tools, release 13.0, V13.0.88"
        /*0030*/ 	.string	"Build cuda_13.0.r13.0/compiler.36424714_0"
        /*0030*/ 	.string	"-arch sm_100 -m 64 "



//--------------------- .note.nv.cuinfo           --------------------------
	.section	.note.nv.cuinfo,"",@"SHT_NOTE"
	.sectionflags	@"SHF_NOTE_NV_CUINFO"
        /*0018*/ 	.short	0x0002
        /*001a*/ 	.short	0x0064
        /*001c*/ 	.short	0x0082
	.zero		2


//--------------------- .nv.info                  --------------------------
	.section	.nv.info,"",@"SHT_CUDA_INFO"
	.align	4


	//----- nvinfo : EIATTR_REGCOUNT
	.align		4
        /*0000*/ 	.byte	0x04, 0x2f
        /*0002*/ 	.short	(.L_1 - .L_0)
	.align		4
.L_0:
        /*0004*/ 	.word	index@(_Z13findTransformPiS_PdS0_)
        /*0008*/ 	.word	0x0000001c


	//----- nvinfo : EIATTR_FRAME_SIZE
	.align		4
.L_1:
        /*000c*/ 	.byte	0x04, 0x11
        /*000e*/ 	.short	(.L_3 - .L_2)
	.align		4
.L_2:
        /*0010*/ 	.word	index@($__internal_0_$__cuda_sm20_div_rn_f64_full)
        /*0014*/ 	.word	0x00000000


	//----- nvinfo : EIATTR_FRAME_SIZE
	.align		4
.L_3:
        /*0018*/ 	.byte	0x04, 0x11
        /*001a*/ 	.short	(.L_5 - .L_4)
	.align		4
.L_4:
        /*001c*/ 	.word	index@(_Z13findTransformPiS_PdS0_)
        /*0020*/ 	.word	0x00000000


	//----- nvinfo : EIATTR_REGCOUNT
	.align		4
.L_5:
        /*0024*/ 	.byte	0x04, 0x2f
        /*0026*/ 	.short	(.L_7 - .L_6)
	.align		4
.L_6:
        /*0028*/ 	.word	index@(_Z11eliminationPiS_PdS0_)
        /*002c*/ 	.word	0x00000010


	//----- nvinfo : EIATTR_FRAME_SIZE
	.align		4
.L_7:
        /*0030*/ 	.byte	0x04, 0x11
        /*0032*/ 	.short	(.L_9 - .L_8)
	.align		4
.L_8:
        /*0034*/ 	.word	index@(_Z11eliminationPiS_PdS0_)
        /*0038*/ 	.word	0x00000000


	//----- nvinfo : EIATTR_MIN_STACK_SIZE
	.align		4
.L_9:
        /*003c*/ 	.byte	0x04, 0x12
        /*003e*/ 	.short	(.L_11 - .L_10)
	.align		4
.L_10:
        /*0040*/ 	.word	index@(_Z11eliminationPiS_PdS0_)
        /*0044*/ 	.word	0x00000000


	//----- nvinfo : EIATTR_MIN_STACK_SIZE
	.align		4
.L_11:
        /*0048*/ 	.byte	0x04, 0x12
        /*004a*/ 	.short	(.L_13 - .L_12)
	.align		4
.L_12:
        /*004c*/ 	.word	index@(_Z13findTransformPiS_PdS0_)
        /*0050*/ 	.word	0x00000000
.L_13:


//--------------------- .nv.compat                --------------------------
	.section	.nv.compat,"",@"SHT_CUDA_COMPAT_INFO"
	.align	4
        /*0000*/ 	.byte	0x02, 0x09, 0x00, 0x00, 0x02, 0x02, 0x01, 0x00, 0x02, 0x05, 0x05, 0x00, 0x03, 0x07, 0x01, 0x01
        /*0010*/ 	.byte	0x02, 0x03, 0x00, 0x00, 0x02, 0x06, 0x01, 0x00, 0x04, 0x0b, 0x08, 0x00, 0x01, 0x00, 0x00, 0x00
        /*0020*/ 	.byte	0x00, 0x00, 0x00, 0x00


//--------------------- .nv.info._Z11eliminationPiS_PdS0_ --------------------------
	.section	.nv.info._Z11eliminationPiS_PdS0_,"",@"SHT_CUDA_INFO"
	.sectionflags	@""
	.align	4


	//----- nvinfo : EIATTR_CUDA_API_VERSION
	.align		4
        /*0000*/ 	.byte	0x04, 0x37
        /*0002*/ 	.short	(.L_15 - .L_14)
.L_14:
        /*0004*/ 	.word	0x00000082


	//----- nvinfo : EIATTR_KPARAM_INFO
	.align		4
.L_15:
        /*0008*/ 	.byte	0x04, 0x17
        /*000a*/ 	.short	(.L_17 - .L_16)
.L_16:
        /*000c*/ 	.word	0x00000000
        /*0010*/ 	.short	0x0003
        /*0012*/ 	.short	0x0018
        /*0014*/ 	.byte	0x00, 0xf5, 0x21, 0x00


	//----- nvinfo : EIATTR_KPARAM_INFO
	.align		4
.L_17:
        /*0018*/ 	.byte	0x04, 0x17
        /*001a*/ 	.short	(.L_19 - .L_18)
.L_18:
        /*001c*/ 	.word	0x00000000
        /*0020*/ 	.short	0x0002
        /*0022*/ 	.short	0x0010
        /*0024*/ 	.byte	0x00, 0xf5, 0x21, 0x00


	//----- nvinfo : EIATTR_KPARAM_INFO
	.align		4
.L_19:
        /*0028*/ 	.byte	0x04, 0x17
        /*002a*/ 	.short	(.L_21 - .L_20)
.L_20:
        /*002c*/ 	.word	0x00000000
        /*0030*/ 	.short	0x0001
        /*0032*/ 	.short	0x0008
        /*0034*/ 	.byte	0x00, 0xf5, 0x21, 0x00


	//----- nvinfo : EIATTR_KPARAM_INFO
	.align		4
.L_21:
        /*0038*/ 	.byte	0x04, 0x17
        /*003a*/ 	.short	(.L_23 - .L_22)
.L_22:
        /*003c*/ 	.word	0x00000000
        /*0040*/ 	.short	0x0000
        /*0042*/ 	.short	0x0000
        /*0044*/ 	.byte	0x00, 0xf5, 0x21, 0x00


	//----- nvinfo : EIATTR_SPARSE_MMA_MASK
	.align		4
.L_23:
        /*0048*/ 	.byte	0x03, 0x50
        /*004a*/ 	.short	0x0000


	//----- nvinfo : EIATTR_MAXREG_COUNT
	.align		4
        /*004c*/ 	.byte	0x03, 0x1b
        /*004e*/ 	.short	0x00ff


	//----- nvinfo : EIATTR_MERCURY_ISA_VERSION
	.align		4
        /*0050*/ 	.byte	0x03, 0x5f
        /*0052*/ 	.short	0x0101


	//----- nvinfo : EIATTR_VRC_CTA_INIT_COUNT
	.align		4
        /*0054*/ 	.byte	0x02, 0x4a
	.zero		1
	.zero		1


	//----- nvinfo : EIATTR_EXIT_INSTR_OFFSETS
	.align		4
        /*0058*/ 	.byte	0x04, 0x1c
        /*005a*/ 	.short	(.L_25 - .L_24)


	//   ....[0]....
.L_24:
        /*005c*/ 	.word	0x00000080


	//   ....[1]....
        /*0060*/ 	.word	0x00000190


	//----- nvinfo : EIATTR_CBANK_PARAM_SIZE
	.align		4
.L_25:
        /*0064*/ 	.byte	0x03, 0x19
        /*0066*/ 	.short	0x0020


	//----- nvinfo : EIATTR_PARAM_CBANK
	.align		4
        /*0068*/ 	.byte	0x04, 0x0a
        /*006a*/ 	.short	(.L_27 - .L_26)
	.align		4
.L_26:
        /*006c*/ 	.word	index@(.nv.constant0._Z11eliminationPiS_PdS0_)
        /*0070*/ 	.short	0x0380
        /*0072*/ 	.short	0x0020


	//----- nvinfo : EIATTR_SW_WAR
	.align		4
.L_27:
        /*0074*/ 	.byte	0x04, 0x36
        /*0076*/ 	.short	(.L_29 - .L_28)
.L_28:
        /*0078*/ 	.word	0x00000008
.L_29:


//--------------------- .nv.info._Z13findTransformPiS_PdS0_ --------------------------
	.section	.nv.info._Z13findTransformPiS_PdS0_,"",@"SHT_CUDA_INFO"
	.sectionflags	@""
	.align	4


	//----- nvinfo : EIATTR_CUDA_API_VERSION
	.align		4
        /*0000*/ 	.byte	0x04, 0x37
        /*0002*/ 	.short	(.L_31 - .L_30)
.L_30:
        /*0004*/ 	.word	0x00000082


	//----- nvinfo : EIATTR_KPARAM_INFO
	.align		4
.L_31:
        /*0008*/ 	.byte	0x04, 0x17
        /*000a*/ 	.short	(.L_33 - .L_32)
.L_32:
        /*000c*/ 	.word	0x00000000
        /*0010*/ 	.short	0x0003
        /*0012*/ 	.short	0x0018
        /*0014*/ 	.byte	0x00, 0xf5, 0x21, 0x00


	//----- nvinfo : EIATTR_KPARAM_INFO
	.align		4
.L_33:
        /*0018*/ 	.byte	0x04, 0x17
        /*001a*/ 	.short	(.L_35 - .L_34)
.L_34:
        /*001c*/ 	.word	0x00000000
        /*0020*/ 	.short	0x0002
        /*0022*/ 	.short	0x0010
        /*0024*/ 	.byte	0x00, 0xf5, 0x21, 0x00


	//----- nvinfo : EIATTR_KPARAM_INFO
	.align		4
.L_35:
        /*0028*/ 	.byte	0x04, 0x17
        /*002a*/ 	.short	(.L_37 - .L_36)
.L_36:
        /*002c*/ 	.word	0x00000000
        /*0030*/ 	.short	0x0001
        /*0032*/ 	.short	0x0008
        /*0034*/ 	.byte	0x00, 0xf5, 0x21, 0x00


	//----- nvinfo : EIATTR_KPARAM_INFO
	.align		4
.L_37:
        /*0038*/ 	.byte	0x04, 0x17
        /*003a*/ 	.short	(.L_39 - .L_38)
.L_38:
        /*003c*/ 	.word	0x00000000
        /*0040*/ 	.short	0x0000
        /*0042*/ 	.short	0x0000
        /*0044*/ 	.byte	0x00, 0xf5, 0x21, 0x00


	//----- nvinfo : EIATTR_SPARSE_MMA_MASK
	.align		4
.L_39:
        /*0048*/ 	.byte	0x03, 0x50
        /*004a*/ 	.short	0x0000


	//----- nvinfo : EIATTR_MAXREG_COUNT
	.align		4
        /*004c*/ 	.byte	0x03, 0x1b
        /*004e*/ 	.short	0x00ff


	//----- nvinfo : EIATTR_MERCURY_ISA_VERSION
	.align		4
        /*0050*/ 	.byte	0x03, 0x5f
        /*0052*/ 	.short	0x0101


	//----- nvinfo : EIATTR_VRC_CTA_INIT_COUNT
	.align		4
        /*0054*/ 	.byte	0x02, 0x4a
	.zero		1
	.zero		1


	//----- nvinfo : EIATTR_EXIT_INSTR_OFFSETS
	.align		4
        /*0058*/ 	.byte	0x04, 0x1c
        /*005a*/ 	.short	(.L_41 - .L_40)


	//   ....[0]....
.L_40:
        /*005c*/ 	.word	0x00000070


	//   ....[1]....
        /*0060*/ 	.word	0x000002c0


	//----- nvinfo : EIATTR_CRS_STACK_SIZE
	.align		4
.L_41:
        /*0064*/ 	.byte	0x04, 0x1e
        /*0066*/ 	.short	(.L_43 - .L_42)
.L_42:
        /*0068*/ 	.word	0x00000000


	//----- nvinfo : EIATTR_CBANK_PARAM_SIZE
	.align		4
.L_43:
        /*006c*/ 	.byte	0x03, 0x19
        /*006e*/ 	.short	0x0020


	//----- nvinfo : EIATTR_PARAM_CBANK
	.align		4
        /*0070*/ 	.byte	0x04, 0x0a
        /*0072*/ 	.short	(.L_45 - .L_44)
	.align		4
.L_44:
        /*0074*/ 	.word	index@(.nv.constant0._Z13findTransformPiS_PdS0_)
        /*0078*/ 	.short	0x0380
        /*007a*/ 	.short	0x0020


	//----- nvinfo : EIATTR_SW_WAR
	.align		4
.L_45:
        /*007c*/ 	.byte	0x04, 0x36
        /*007e*/ 	.short	(.L_47 - .L_46)
.L_46:
        /*0080*/ 	.word	0x00000008
.L_47:


//--------------------- .nv.callgraph             --------------------------
	.section	.nv.callgraph,"",@"SHT_CUDA_CALLGRAPH"
	.align	4
	.sectionentsize	8
	.align		4
        /*0000*/ 	.word	0x00000000
	.align		4
        /*0004*/ 	.word	0xffffffff
	.align		4
        /*0008*/ 	.word	0x00000000
	.align		4
        /*000c*/ 	.word	0xfffffffe
	.align		4
        /*0010*/ 	.word	0x00000000
	.align		4
        /*0014*/ 	.word	0xfffffffd
	.align		4
        /*0018*/ 	.word	0x00000000
	.align		4
        /*001c*/ 	.word	0xfffffffc


//--------------------- .text._Z11eliminationPiS_PdS0_ --------------------------
	.section	.text._Z11eliminationPiS_PdS0_,"ax",@progbits
	.align	128
        .global         _Z11eliminationPiS_PdS0_
        .type           _Z11eliminationPiS_PdS0_,@function
        .size           _Z11eliminationPiS_PdS0_,(.L_x_11 - _Z11eliminationPiS_PdS0_)
        .other          _Z11eliminationPiS_PdS0_,@"STO_CUDA_ENTRY STV_DEFAULT"
_Z11eliminationPiS_PdS0_:
.text._Z11eliminationPiS_PdS0_:
[----:B------:R-:W-:Y:S08]  /*0000*/  LDC R1, c[0x0][0x37c] ;  /* 0x0000df00ff017b82 */ /* 0x000ff00000000800 */
[----:B------:R-:W0:Y:S01]  /*0010*/  LDC.64 R2, c[0x0][0x380] ;  /* 0x0000e000ff027b82 */ /* 0x000e220000000a00 */
[----:B------:R-:W0:Y:S07]  /*0020*/  LDCU.64 UR4, c[0x0][0x358] ;  /* 0x00006b00ff0477ac */ /* 0x000e2e0008000a00 */
[----:B------:R-:W1:Y:S01]  /*0030*/  LDC.64 R4, c[0x0][0x388] ;  /* 0x0000e200ff047b82 */ /* 0x000e620000000a00 */
[----:B0-----:R-:W2:Y:S04]  /*0040*/  LDG.E R0, desc[UR4][R2.64] ;  /* 0x0000000402007981 */ /* 0x001ea8000c1e1900 */
[----:B-1----:R-:W3:Y:S01]  /*0050*/  LDG.E R7, desc[UR4][R4.64] ;  /* 0x0000000404077981 */ /* 0x002ee2000c1e1900 */
[----:B--2---:R-:W-:-:S04]  /*0060*/  IADD3 R0, PT, PT, R0, 0x1, RZ ;  /* 0x0000000100007810 */ /* 0x004fc80007ffe0ff */
[----:B---3--:R-:W-:-:S13]  /*0070*/  ISETP.GE.AND P0, PT, R0, R7, PT ;  /* 0x000000070000720c */ /* 0x008fda0003f06270 */
[----:B------:R-:W-:Y:S05]  /*0080*/  @P0 EXIT ;  /* 0x000000000000094d */ /* 0x000fea0003800000 */
[----:B------:R-:W-:-:S07]  /*0090*/  MOV R13, R7 ;  /* 0x00000007000d7202 */ /* 0x000fce0000000f00 */
.L_x_0:
[----:B------:R-:W2:Y:S01]  /*00a0*/  LDG.E R10, desc[UR4][R2.64] ;  /* 0x00000004020a7981 */ /* 0x000ea2000c1e1900 */
[----:B------:R-:W0:Y:S01]  /*00b0*/  LDC.64 R6, c[0x0][0x398] ;  /* 0x0000e600ff067b82 */ /* 0x000e220000000a00 */
[----:B------:R-:W-:-:S07]  /*00c0*/  IMAD R11, R13, R0, RZ ;  /* 0x000000000d0b7224 */ /* 0x000fce00078e02ff */
[----:B------:R-:W1:Y:S01]  /*00d0*/  LDC.64 R8, c[0x0][0x390] ;  /* 0x0000e400ff087b82 */ /* 0x000e620000000a00 */
[----:B0-----:R-:W-:-:S06]  /*00e0*/  IMAD.WIDE R6, R11, 0x8, R6 ;  /* 0x000000080b067825 */ /* 0x001fcc00078e0206 */
[----:B------:R-:W3:Y:S01]  /*00f0*/  LDG.E.64 R6, desc[UR4][R6.64] ;  /* 0x0000000406067981 */ /* 0x000ee2000c1e1b00 */
[----:B--2---:R-:W-:-:S04]  /*0100*/  IMAD R13, R10, R13, R0 ;  /* 0x0000000d0a0d7224 */ /* 0x004fc800078e0200 */
[----:B-1----:R-:W-:-:S05]  /*0110*/  IMAD.WIDE R8, R13, 0x8, R8 ;  /* 0x000000080d087825 */ /* 0x002fca00078e0208 */
[----:B------:R-:W3:Y:S02]  /*0120*/  LDG.E.64 R10, desc[UR4][R8.64] ;  /* 0x00000004080a7981 */ /* 0x000ee4000c1e1b00 */
[----:B---3--:R-:W-:-:S07]  /*0130*/  DMUL R10, R6, R10 ;  /* 0x0000000a060a7228 */ /* 0x008fce0000000000 */
[----:B------:R0:W-:Y:S04]  /*0140*/  STG.E.64 desc[UR4][R8.64], R10 ;  /* 0x0000000a08007986 */ /* 0x0001e8000c101b04 */
[----:B------:R-:W2:Y:S01]  /*0150*/  LDG.E R13, desc[UR4][R4.64] ;  /* 0x00000004040d7981 */ /* 0x000ea2000c1e1900 */
[----:B------:R-:W-:-:S04]  /*0160*/  IADD3 R0, PT, PT, R0, 0x1, RZ ;  /* 0x0000000100007810 */ /* 0x000fc80007ffe0ff */
[----:B--2---:R-:W-:-:S13]  /*0170*/  ISETP.GE.AND P0, PT, R0, R13, PT ;  /* 0x0000000d0000720c */ /* 0x004fda0003f06270 */
[----:B0-----:R-:W-:Y:S05]  /*0180*/  @!P0 BRA `(.L_x_0) ;  /* 0xfffffffc00c48947 */ /* 0x001fea000383ffff */
[----:B------:R-:W-:Y:S05]  /*0190*/  EXIT ;  /* 0x000000000000794d */ /* 0x000fea0003800000 */
.L_x_1:
[----:B------:R-:W-:-:S00]  /*01a0*/  BRA `(.L_x_1) ;  /* 0xfffffffc00fc7947 */ /* 0x000fc0000383ffff */
[----:B------:R-:W-:-:S00]  /*01b0*/  NOP ;  /* 0x0000000000007918 */ /* 0x000fc00000000000 */
        /* <DEDUP_REMOVED lines=12> */
.L_x_11:


//--------------------- .text._Z13findTransformPiS_PdS0_ --------------------------
	.section	.text._Z13findTransformPiS_PdS0_,"ax",@progbits
	.align	128
        .global         _Z13findTransformPiS_PdS0_
        .type           _Z13findTransformPiS_PdS0_,@function
        .size           _Z13findTransformPiS_PdS0_,(.L_x_10 - _Z13findTransformPiS_PdS0_)
        .other          _Z13findTransformPiS_PdS0_,@"STO_CUDA_ENTRY STV_DEFAULT"
_Z13findTransformPiS_PdS0_:
.text._Z13findTransformPiS_PdS0_:
[----:B------:R-:W-:Y:S08]  /*0000*/  LDC R1, c[0x0][0x37c] ;  /* 0x0000df00ff017b82 */ /* 0x000ff00000000800 */
[----:B------:R-:W0:Y:S01]  /*0010*/  LDC.64 R2, c[0x0][0x380] ;  /* 0x0000e000ff027b82 */ /* 0x000e220000000a00 */
[----:B------:R-:W0:Y:S07]  /*0020*/  LDCU.64 UR4, c[0x0][0x358] ;  /* 0x00006b00ff0477ac */ /* 0x000e2e0008000a00 */
[----:B------:R-:W1:Y:S01]  /*0030*/  LDC.64 R4, c[0x0][0x388] ;  /* 0x0000e200ff047b82 */ /* 0x000e620000000a00 */
[----:B0-----:R-:W2:Y:S04]  /*0040*/  LDG.E R2, desc[UR4][R2.64] ;  /* 0x0000000402027981 */ /* 0x001ea8000c1e1900 */
[----:B-1----:R-:W2:Y:S02]  /*0050*/  LDG.E R7, desc[UR4][R4.64] ;  /* 0x0000000404077981 */ /* 0x002ea4000c1e1900 */
[----:B--2---:R-:W-:-:S13]  /*0060*/  ISETP.GE.AND P0, PT, R2, R7, PT ;  /* 0x000000070200720c */ /* 0x004fda0003f06270 */
[----:B------:R-:W-:Y:S05]  /*0070*/  @P0 EXIT ;  /* 0x000000000000094d */ /* 0x000fea0003800000 */
[----:B------:R-:W0:Y:S01]  /*0080*/  LDC.64 R22, c[0x0][0x390] ;  /* 0x0000e400ff167b82 */ /* 0x000e220000000a00 */
[----:B------:R-:W-:Y:S02]  /*0090*/  IMAD.MOV.U32 R5, RZ, RZ, R2 ;  /* 0x000000ffff057224 */ /* 0x000fe400078e0002 */
[----:B------:R-:W-:-:S04]  /*00a0*/  IMAD.MOV.U32 R12, RZ, RZ, R7 ;  /* 0x000000ffff0c7224 */ /* 0x000fc800078e0007 */
[----:B------:R-:W-:Y:S01]  /*00b0*/  IMAD R3, R5, R12, R5 ;  /* 0x0000000c05037224 */ /* 0x000fe200078e0205 */
[----:B------:R-:W1:Y:S08]  /*00c0*/  LDC.64 R10, c[0x0][0x390] ;  /* 0x0000e400ff0a7b82 */ /* 0x000e700000000a00 */
[----:B------:R-:W2:Y:S01]  /*00d0*/  LDC.64 R8, c[0x0][0x398] ;  /* 0x0000e600ff087b82 */ /* 0x000ea20000000a00 */
[----:B0-----:R-:W-:-:S06]  /*00e0*/  IMAD.WIDE R22, R3, 0x8, R22 ;  /* 0x0000000803167825 */ /* 0x001fcc00078e0216 */
[----:B------:R-:W5:Y:S02]  /*00f0*/  LDG.E.64 R22, desc[UR4][R22.64] ;  /* 0x0000000416167981 */ /* 0x000f64000c1e1b00 */
.L_x_3:
[----:B------:R-:W-:-:S04]  /*0100*/  IMAD R25, R12, R5, RZ ;  /* 0x000000050c197224 */ /* 0x000fc800078e02ff */
[----:B-1----:R-:W-:-:S06]  /*0110*/  IMAD.WIDE R12, R25, 0x8, R10 ;  /* 0x00000008190c7825 */ /* 0x002fcc00078e020a */
[----:B------:R-:W3:Y:S01]  /*0120*/  LDG.E.64 R12, desc[UR4][R12.64] ;  /* 0x000000040c0c7981 */ /* 0x000ee2000c1e1b00 */
[----:B-----5:R-:W0:Y:S01]  /*0130*/  MUFU.RCP64H R3, R23 ;  /* 0x0000001700037308 */ /* 0x020e220000001800 */
[----:B------:R-:W-:-:S06]  /*0140*/  IMAD.MOV.U32 R2, RZ, RZ, 0x1 ;  /* 0x00000001ff027424 */ /* 0x000fcc00078e00ff */
[----:B0-----:R-:W-:-:S08]  /*0150*/  DFMA R6, -R22, R2, 1 ;  /* 0x3ff000001606742b */ /* 0x001fd00000000102 */
[----:B------:R-:W-:-:S08]  /*0160*/  DFMA R6, R6, R6, R6 ;  /* 0x000000060606722b */ /* 0x000fd00000000006 */
[----:B------:R-:W-:-:S08]  /*0170*/  DFMA R6, R2, R6, R2 ;  /* 0x000000060206722b */ /* 0x000fd00000000002 */
[----:B------:R-:W-:-:S08]  /*0180*/  DFMA R2, -R22, R6, 1 ;  /* 0x3ff000001602742b */ /* 0x000fd00000000106 */
[----:B------:R-:W-:-:S08]  /*0190*/  DFMA R2, R6, R2, R6 ;  /* 0x000000020602722b */ /* 0x000fd00000000006 */
[----:B---3--:R-:W-:Y:S01]  /*01a0*/  DMUL R6, R12, R2 ;  /* 0x000000020c067228 */ /* 0x008fe20000000000 */
[----:B------:R-:W-:-:S07]  /*01b0*/  FSETP.GEU.AND P1, PT, |R13|, 6.5827683646048100446e-37, PT ;  /* 0x036000000d00780b */ /* 0x000fce0003f2e200 */
[----:B------:R-:W-:-:S08]  /*01c0*/  DFMA R14, -R22, R6, R12 ;  /* 0x00000006160e722b */ /* 0x000fd0000000010c */
[----:B------:R-:W-:-:S10]  /*01d0*/  DFMA R2, R2, R14, R6 ;  /* 0x0000000e0202722b */ /* 0x000fd40000000006 */
[----:B------:R-:W-:-:S05]  /*01e0*/  FFMA R0, RZ, R23, R3 ;  /* 0x00000017ff007223 */ /* 0x000fca0000000003 */
[----:B------:R-:W-:-:S13]  /*01f0*/  FSETP.GT.AND P0, PT, |R0|, 1.469367938527859385e-39, PT ;  /* 0x001000000000780b */ /* 0x000fda0003f04200 */
[----:B------:R-:W-:Y:S05]  /*0200*/  @P0 BRA P1, `(.L_x_2) ;  /* 0x0000000000100947 */ /* 0x000fea0000800000 */
[----:B------:R-:W-:-:S07]  /*0210*/  MOV R4, 0x230 ;  /* 0x0000023000047802 */ /* 0x000fce0000000f00 */
[----:B--2---:R-:W-:Y:S05]  /*0220*/  CALL.REL.NOINC `($__internal_0_$__cuda_sm20_div_rn_f64_full) ;  /* 0x0000000000287944 */ /* 0x004fea0003c00000 */
[----:B------:R-:W-:Y:S02]  /*0230*/  IMAD.MOV.U32 R2, RZ, RZ, R0 ;  /* 0x000000ffff027224 */ /* 0x000fe400078e0000 */
[----:B------:R-:W-:-:S07]  /*0240*/  IMAD.MOV.U32 R3, RZ, RZ, R7 ;  /* 0x000000ffff037224 */ /* 0x000fce00078e0007 */
.L_x_2:
[----:B------:R-:W0:Y:S01]  /*0250*/  LDC.64 R12, c[0x0][0x388] ;  /* 0x0000e200ff0c7b82 */ /* 0x000e220000000a00 */
[----:B--2---:R-:W-:-:S05]  /*0260*/  IMAD.WIDE R6, R25, 0x8, R8 ;  /* 0x0000000819067825 */ /* 0x004fca00078e0208 */
[----:B------:R3:W-:Y:S04]  /*0270*/  STG.E.64 desc[UR4][R6.64], R2 ;  /* 0x0000000206007986 */ /* 0x0007e8000c101b04 */
[----:B0-----:R-:W2:Y:S01]  /*0280*/  LDG.E R12, desc[UR4][R12.64] ;  /* 0x000000040c0c7981 */ /* 0x001ea2000c1e1900 */
[----:B------:R-:W-:-:S05]  /*0290*/  VIADD R5, R5, 0x1 ;  /* 0x0000000105057836 */ /* 0x000fca0000000000 */
[----:B--2---:R-:W-:-:S13]  /*02a0*/  ISETP.GE.AND P0, PT, R5, R12, PT ;  /* 0x0000000c0500720c */ /* 0x004fda0003f06270 */
[----:B---3--:R-:W-:Y:S05]  /*02b0*/  @!P0 BRA `(.L_x_3) ;  /* 0xfffffffc00908947 */ /* 0x008fea000383ffff */
[----:B------:R-:W-:Y:S05]  /*02c0*/  EXIT ;  /* 0x000000000000794d */ /* 0x000fea0003800000 */
        .weak           $__internal_0_$__cuda_sm20_div_rn_f64_full
        .type           $__internal_0_$__cuda_sm20_div_rn_f64_full,@function
        .size           $__internal_0_$__cuda_sm20_div_rn_f64_full,(.L_x_10 - $__internal_0_$__cuda_sm20_div_rn_f64_full)
$__internal_0_$__cuda_sm20_div_rn_f64_full:
[C---:B------:R-:W-:Y:S01]  /*02d0*/  FSETP.GEU.AND P0, PT, |R23|.reuse, 1.469367938527859385e-39, PT ;  /* 0x001000001700780b */ /* 0x040fe20003f0e200 */
[----:B------:R-:W-:Y:S01]  /*02e0*/  IMAD.MOV.U32 R18, RZ, RZ, 0x1 ;  /* 0x00000001ff127424 */ /* 0x000fe200078e00ff */
[----:B------:R-:W-:Y:S01]  /*02f0*/  LOP3.LUT R6, R23, 0x800fffff, RZ, 0xc0, !PT ;  /* 0x800fffff17067812 */ /* 0x000fe200078ec0ff */
[----:B------:R-:W-:Y:S02]  /*0300*/  IMAD.MOV.U32 R0, RZ, RZ, 0x1ca00000 ;  /* 0x1ca00000ff007424 */ /* 0x000fe400078e00ff */
[----:B------:R-:W-:Y:S01]  /*0310*/  IMAD.MOV.U32 R14, RZ, RZ, R12 ;  /* 0x000000ffff0e7224 */ /* 0x000fe200078e000c */
[----:B------:R-:W-:Y:S01]  /*0320*/  LOP3.LUT R7, R6, 0x3ff00000, RZ, 0xfc, !PT ;  /* 0x3ff0000006077812 */ /* 0x000fe200078efcff */
[----:B------:R-:W-:-:S06]  /*0330*/  IMAD.MOV.U32 R6, RZ, RZ, R22 ;  /* 0x000000ffff067224 */ /* 0x000fcc00078e0016 */
[----:B------:R-:W-:-:S06]  /*0340*/  @!P0 DMUL R6, R22, 8.98846567431157953865e+307 ;  /* 0x7fe0000016068828 */ /* 0x000fcc0000000000 */
[----:B------:R-:W0:Y:S02]  /*0350*/  MUFU.RCP64H R19, R7 ;  /* 0x0000000700137308 */ /* 0x000e240000001800 */
[----:B0-----:R-:W-:-:S08]  /*0360*/  DFMA R2, R18, -R6, 1 ;  /* 0x3ff000001202742b */ /* 0x001fd00000000806 */
[----:B------:R-:W-:-:S08]  /*0370*/  DFMA R2, R2, R2, R2 ;  /* 0x000000020202722b */ /* 0x000fd00000000002 */
[----:B------:R-:W-:Y:S01]  /*0380*/  DFMA R18, R18, R2, R18 ;  /* 0x000000021212722b */ /* 0x000fe20000000012 */
[----:B------:R-:W-:Y:S02]  /*0390*/  LOP3.LUT R3, R23, 0x7ff00000, RZ, 0xc0, !PT ;  /* 0x7ff0000017037812 */ /* 0x000fe400078ec0ff */
[----:B------:R-:W-:-:S04]  /*03a0*/  LOP3.LUT R2, R13, 0x7ff00000, RZ, 0xc0, !PT ;  /* 0x7ff000000d027812 */ /* 0x000fc800078ec0ff */
[----:B------:R-:W-:Y:S01]  /*03b0*/  ISETP.GE.U32.AND P1, PT, R2, R3, PT ;  /* 0x000000030200720c */ /* 0x000fe20003f26070 */
[C---:B------:R-:W-:Y:S01]  /*03c0*/  DFMA R16, R18.reuse, -R6, 1 ;  /* 0x3ff000001210742b */ /* 0x040fe20000000806 */
[----:B------:R-:W-:Y:S02]  /*03d0*/  IMAD.MOV.U32 R24, RZ, RZ, R2 ;  /* 0x000000ffff187224 */ /* 0x000fe400078e0002 */
[----:B------:R-:W-:Y:S02]  /*03e0*/  SEL R15, R0, 0x63400000, !P1 ;  /* 0x63400000000f7807 */ /* 0x000fe40004800000 */
[----:B------:R-:W-:Y:S02]  /*03f0*/  FSETP.GEU.AND P1, PT, |R13|, 1.469367938527859385e-39, PT ;  /* 0x001000000d00780b */ /* 0x000fe40003f2e200 */
[----:B------:R-:W-:Y:S01]  /*0400*/  LOP3.LUT R15, R15, 0x800fffff, R13, 0xf8, !PT ;  /* 0x800fffff0f0f7812 */ /* 0x000fe200078ef80d */
[----:B------:R-:W-:-:S10]  /*0410*/  DFMA R16, R18, R16, R18 ;  /* 0x000000101210722b */ /* 0x000fd40000000012 */
[----:B------:R-:W-:Y:S05]  /*0420*/  @P1 BRA `(.L_x_4) ;  /* 0x0000000000201947 */ /* 0x000fea0003800000 */
[----:B------:R-:W-:Y:S01]  /*0430*/  LOP3.LUT R19, R23, 0x7ff00000, RZ, 0xc0, !PT ;  /* 0x7ff0000017137812 */ /* 0x000fe200078ec0ff */
[----:B------:R-:W-:-:S03]  /*0440*/  IMAD.MOV.U32 R18, RZ, RZ, RZ ;  /* 0x000000ffff127224 */ /* 0x000fc600078e00ff */
[----:B------:R-:W-:-:S04]  /*0450*/  ISETP.GE.U32.AND P1, PT, R2, R19, PT ;  /* 0x000000130200720c */ /* 0x000fc80003f26070 */
[----:B------:R-:W-:-:S04]  /*0460*/  SEL R19, R0, 0x63400000, !P1 ;  /* 0x6340000000137807 */ /* 0x000fc80004800000 */
[----:B------:R-:W-:-:S04]  /*0470*/  LOP3.LUT R19, R19, 0x80000000, R13, 0xf8, !PT ;  /* 0x8000000013137812 */ /* 0x000fc800078ef80d */
[----:B------:R-:W-:-:S06]  /*0480*/  LOP3.LUT R19, R19, 0x100000, RZ, 0xfc, !PT ;  /* 0x0010000013137812 */ /* 0x000fcc00078efcff */
[----:B------:R-:W-:-:S10]  /*0490*/  DFMA R14, R14, 2, -R18 ;  /* 0x400000000e0e782b */ /* 0x000fd40000000812 */
[----:B------:R-:W-:-:S07]  /*04a0*/  LOP3.LUT R24, R15, 0x7ff00000, RZ, 0xc0, !PT ;  /* 0x7ff000000f187812 */ /* 0x000fce00078ec0ff */
.L_x_4:
[----:B------:R-:W-:-:S08]  /*04b0*/  DMUL R18, R16, R14 ;  /* 0x0000000e10127228 */ /* 0x000fd00000000000 */
[----:B------:R-:W-:-:S08]  /*04c0*/  DFMA R20, R18, -R6, R14 ;  /* 0x800000061214722b */ /* 0x000fd0000000000e */
[----:B------:R-:W-:Y:S01]  /*04d0*/  DFMA R20, R16, R20, R18 ;  /* 0x000000141014722b */ /* 0x000fe20000000012 */
[----:B------:R-:W-:Y:S01]  /*04e0*/  IMAD.MOV.U32 R17, RZ, RZ, R3 ;  /* 0x000000ffff117224 */ /* 0x000fe200078e0003 */
[----:B------:R-:W-:Y:S01]  /*04f0*/  @!P0 LOP3.LUT R17, R7, 0x7ff00000, RZ, 0xc0, !PT ;  /* 0x7ff0000007118812 */ /* 0x000fe200078ec0ff */
[----:B------:R-:W-:-:S04]  /*0500*/  VIADD R3, R24, 0xffffffff ;  /* 0xffffffff18037836 */ /* 0x000fc80000000000 */
[----:B------:R-:W-:Y:S01]  /*0510*/  VIADD R16, R17, 0xffffffff ;  /* 0xffffffff11107836 */ /* 0x000fe20000000000 */
[----:B------:R-:W-:-:S04]  /*0520*/  ISETP.GT.U32.AND P0, PT, R3, 0x7feffffe, PT ;  /* 0x7feffffe0300780c */ /* 0x000fc80003f04070 */
[----:B------:R-:W-:-:S13]  /*0530*/  ISETP.GT.U32.OR P0, PT, R16, 0x7feffffe, P0 ;  /* 0x7feffffe1000780c */ /* 0x000fda0000704470 */
[----:B------:R-:W-:Y:S05]  /*0540*/  @P0 BRA `(.L_x_5) ;  /* 0x00000000006c0947 */ /* 0x000fea0003800000 */
[----:B------:R-:W-:Y:S01]  /*0550*/  LOP3.LUT R13, R23, 0x7ff00000, RZ, 0xc0, !PT ;  /* 0x7ff00000170d7812 */ /* 0x000fe200078ec0ff */
[----:B------:R-:W-:-:S03]  /*0560*/  IMAD.MOV.U32 R12, RZ, RZ, RZ ;  /* 0x000000ffff0c7224 */ /* 0x000fc600078e00ff */
[CC--:B------:R-:W-:Y:S02]  /*0570*/  VIADDMNMX R3, R2.reuse, -R13.reuse, 0xb9600000, !PT ;  /* 0xb960000002037446 */ /* 0x0c0fe4000780090d */
[----:B------:R-:W-:Y:S02]  /*0580*/  ISETP.GE.U32.AND P0, PT, R2, R13, PT ;  /* 0x0000000d0200720c */ /* 0x000fe40003f06070 */
[----:B------:R-:W-:Y:S02]  /*0590*/  VIMNMX R3, PT, PT, R3, 0x46a00000, PT ;  /* 0x46a0000003037848 */ /* 0x000fe40003fe0100 */
[----:B------:R-:W-:-:S05]  /*05a0*/  SEL R0, R0, 0x63400000, !P0 ;  /* 0x6340000000007807 */ /* 0x000fca0004000000 */
[----:B------:R-:W-:-:S04]  /*05b0*/  IMAD.IADD R0, R3, 0x1, -R0 ;  /* 0x0000000103007824 */ /* 0x000fc800078e0a00 */
[----:B------:R-:W-:-:S06]  /*05c0*/  VIADD R13, R0, 0x7fe00000 ;  /* 0x7fe00000000d7836 */ /* 0x000fcc0000000000 */
[----:B------:R-:W-:-:S10]  /*05d0*/  DMUL R2, R20, R12 ;  /* 0x0000000c14027228 */ /* 0x000fd40000000000 */
[----:B------:R-:W-:-:S13]  /*05e0*/  FSETP.GTU.AND P0, PT, |R3|, 1.469367938527859385e-39, PT ;  /* 0x001000000300780b */ /* 0x000fda0003f0c200 */
[----:B------:R-:W-:Y:S05]  /*05f0*/  @P0 BRA `(.L_x_6) ;  /* 0x0000000000940947 */ /* 0x000fea0003800000 */
[----:B------:R-:W-:Y:S01]  /*0600*/  DFMA R6, R20, -R6, R14 ;  /* 0x800000061406722b */ /* 0x000fe2000000000e */
[----:B------:R-:W-:-:S09]  /*0610*/  IMAD.MOV.U32 R12, RZ, RZ, RZ ;  /* 0x000000ffff0c7224 */ /* 0x000fd200078e00ff */
[C---:B------:R-:W-:Y:S02]  /*0620*/  FSETP.NEU.AND P0, PT, R7.reuse, RZ, PT ;  /* 0x000000ff0700720b */ /* 0x040fe40003f0d000 */
[----:B------:R-:W-:-:S04]  /*0630*/  LOP3.LUT R15, R7, 0x80000000, R23, 0x48, !PT ;  /* 0x80000000070f7812 */ /* 0x000fc800078e4817 */
[----:B------:R-:W-:-:S07]  /*0640*/  LOP3.LUT R13, R15, R13, RZ, 0xfc, !PT ;  /* 0x0000000d0f0d7212 */ /* 0x000fce00078efcff */
[----:B------:R-:W-:Y:S05]  /*0650*/  @!P0 BRA `(.L_x_6) ;  /* 0x00000000007c8947 */ /* 0x000fea0003800000 */
[----:B------:R-:W-:Y:S01]  /*0660*/  IMAD.MOV R7, RZ, RZ, -R0 ;  /* 0x000000ffff077224 */ /* 0x000fe200078e0a00 */
[----:B------:R-:W-:Y:S01]  /*0670*/  DMUL.RP R12, R20, R12 ;  /* 0x0000000c140c7228 */ /* 0x000fe20000008000 */
[----:B------:R-:W-:-:S06]  /*0680*/  IMAD.MOV.U32 R6, RZ, RZ, RZ ;  /* 0x000000ffff067224 */ /* 0x000fcc00078e00ff */
[----:B------:R-:W-:-:S03]  /*0690*/  DFMA R6, R2, -R6, R20 ;  /* 0x800000060206722b */ /* 0x000fc60000000014 */
[----:B------:R-:W-:-:S03]  /*06a0*/  LOP3.LUT R15, R13, R15, RZ, 0x3c, !PT ;  /* 0x0000000f0d0f7212 */ /* 0x000fc600078e3cff */
[----:B------:R-:W-:-:S04]  /*06b0*/  IADD3 R6, PT, PT, -R0, -0x43300000, RZ ;  /* 0xbcd0000000067810 */ /* 0x000fc80007ffe1ff */
[----:B------:R-:W-:-:S04]  /*06c0*/  FSETP.NEU.AND P0, PT, |R7|, R6, PT ;  /* 0x000000060700720b */ /* 0x000fc80003f0d200 */
[----:B------:R-:W-:Y:S02]  /*06d0*/  FSEL R2, R12, R2, !P0 ;  /* 0x000000020c027208 */ /* 0x000fe40004000000 */
[----:B------:R-:W-:Y:S01]  /*06e0*/  FSEL R3, R15, R3, !P0 ;  /* 0x000000030f037208 */ /* 0x000fe20004000000 */
[----:B------:R-:W-:Y:S06]  /*06f0*/  BRA `(.L_x_6) ;  /* 0x0000000000547947 */ /* 0x000fec0003800000 */
.L_x_5:
[----:B------:R-:W-:-:S14]  /*0700*/  DSETP.NAN.AND P0, PT, R12, R12, PT ;  /* 0x0000000c0c00722a */ /* 0x000fdc0003f08000 */
[----:B------:R-:W-:Y:S05]  /*0710*/  @P0 BRA `(.L_x_7) ;  /* 0x0000000000440947 */ /* 0x000fea0003800000 */
[----:B------:R-:W-:-:S14]  /*0720*/  DSETP.NAN.AND P0, PT, R22, R22, PT ;  /* 0x000000161600722a */ /* 0x000fdc0003f08000 */
[----:B------:R-:W-:Y:S05]  /*0730*/  @P0 BRA `(.L_x_8) ;  /* 0x0000000000300947 */ /* 0x000fea0003800000 */
[----:B------:R-:W-:Y:S01]  /*0740*/  ISETP.NE.AND P0, PT, R24, R17, PT ;  /* 0x000000111800720c */ /* 0x000fe20003f05270 */
[----:B------:R-:W-:Y:S02]  /*0750*/  IMAD.MOV.U32 R2, RZ, RZ, 0x0 ;  /* 0x00000000ff027424 */ /* 0x000fe400078e00ff */
[----:B------:R-:W-:-:S10]  /*0760*/  IMAD.MOV.U32 R3, RZ, RZ, -0x80000 ;  /* 0xfff80000ff037424 */ /* 0x000fd400078e00ff */
[----:B------:R-:W-:Y:S05]  /*0770*/  @!P0 BRA `(.L_x_6) ;  /* 0x0000000000348947 */ /* 0x000fea0003800000 */
[----:B------:R-:W-:Y:S02]  /*0780*/  ISETP.NE.AND P0, PT, R24, 0x7ff00000, PT ;  /* 0x7ff000001800780c */ /* 0x000fe40003f05270 */
[----:B------:R-:W-:Y:S02]  /*0790*/  LOP3.LUT R3, R13, 0x80000000, R23, 0x48, !PT ;  /* 0x800000000d037812 */ /* 0x000fe400078e4817 */
[----:B------:R-:W-:-:S13]  /*07a0*/  ISETP.EQ.OR P0, PT, R17, RZ, !P0 ;  /* 0x000000ff1100720c */ /* 0x000fda0004702670 */
[----:B------:R-:W-:Y:S01]  /*07b0*/  @P0 LOP3.LUT R0, R3, 0x7ff00000, RZ, 0xfc, !PT ;  /* 0x7ff0000003000812 */ /* 0x000fe200078efcff */
[----:B------:R-:W-:Y:S02]  /*07c0*/  @!P0 IMAD.MOV.U32 R2, RZ, RZ, RZ ;  /* 0x000000ffff028224 */ /* 0x000fe400078e00ff */
[----:B------:R-:W-:Y:S02]  /*07d0*/  @P0 IMAD.MOV.U32 R2, RZ, RZ, RZ ;  /* 0x000000ffff020224 */ /* 0x000fe400078e00ff */
[----:B------:R-:W-:Y:S01]  /*07e0*/  @P0 IMAD.MOV.U32 R3, RZ, RZ, R0 ;  /* 0x000000ffff030224 */ /* 0x000fe200078e0000 */
[----:B------:R-:W-:Y:S06]  /*07f0*/  BRA `(.L_x_6) ;  /* 0x0000000000147947 */ /* 0x000fec0003800000 */
.L_x_8:
[----:B------:R-:W-:Y:S01]  /*0800*/  LOP3.LUT R3, R23, 0x80000, RZ, 0xfc, !PT ;  /* 0x0008000017037812 */ /* 0x000fe200078efcff */
[----:B------:R-:W-:Y:S01]  /*0810*/  IMAD.MOV.U32 R2, RZ, RZ, R22 ;  /* 0x000000ffff027224 */ /* 0x000fe200078e0016 */
[----:B------:R-:W-:Y:S06]  /*0820*/  BRA `(.L_x_6) ;  /* 0x0000000000087947 */ /* 0x000fec0003800000 */
.L_x_7:
[----:B------:R-:W-:Y:S01]  /*0830*/  LOP3.LUT R3, R13, 0x80000, RZ, 0xfc, !PT ;  /* 0x000800000d037812 */ /* 0x000fe200078efcff */
[----:B------:R-:W-:-:S07]  /*0840*/  IMAD.MOV.U32 R2, RZ, RZ, R12 ;  /* 0x000000ffff027224 */ /* 0x000fce00078e000c */
.L_x_6:
[----:B------:R-:W-:Y:S02]  /*0850*/  IMAD.MOV.U32 R0, RZ, RZ, R2 ;  /* 0x000000ffff007224 */ /* 0x000fe400078e0002 */
[----:B------:R-:W-:Y:S02]  /*0860*/  IMAD.MOV.U32 R7, RZ, RZ, R3 ;  /* 0x000000ffff077224 */ /* 0x000fe400078e0003 */
[----:B------:R-:W-:Y:S02]  /*0870*/  IMAD.MOV.U32 R2, RZ, RZ, R4 ;  /* 0x000000ffff027224 */ /* 0x000fe400078e0004 */
[----:B------:R-:W-:-:S04]  /*0880*/  IMAD.MOV.U32 R3, RZ, RZ, 0x0 ;  /* 0x00000000ff037424 */ /* 0x000fc800078e00ff */
[----:B------:R-:W-:Y:S05]  /*0890*/  RET.REL.NODEC R2 `(_Z13findTransformPiS_PdS0_) ;  /* 0xfffffff402d87950 */ /* 0x000fea0003c3ffff */
.L_x_9:
        /* <DEDUP_REMOVED lines=14> */
.L_x_10:


//--------------------- .nv.shared.reserved.0     --------------------------
	.section	.nv.shared.reserved.0,"aw",@nobits
	.weak		__nv_reservedSMEM_offset_0_alias
	.size		__nv_reservedSMEM_offset_0_alias, 0, 64
	.other		__nv_reservedSMEM_offset_0_alias,@"STO_CUDA_RESERVED_SHARED STV_DEFAULT"
__nv_reservedSMEM_offset_0_alias:
	.zero		0
	.zero		64


//--------------------- .nv.constant0._Z11eliminationPiS_PdS0_ --------------------------
	.section	.nv.constant0._Z11eliminationPiS_PdS0_,"a",@progbits
	.sectionflags	@""
	.align	4
.nv.constant0._Z11eliminationPiS_PdS0_:
	.zero		928


//--------------------- .nv.constant0._Z13findTransformPiS_PdS0_ --------------------------
	.section	.nv.constant0._Z13findTransformPiS_PdS0_,"a",@progbits
	.sectionflags	@""
	.align	4
.nv.constant0._Z13findTransformPiS_PdS0_:
	.zero		928


//--------------------- SYMBOLS --------------------------

	.type		.nv.reservedSmem.offset0,@object
	.size		.nv.reservedSmem.offset0,0x4
